	.headerflags	@"EF_CUDA_TEXMODE_UNIFIED EF_CUDA_64BIT_ADDRESS EF_CUDA_ACCELERATORS EF_CUDA_SM90 EF_CUDA_VIRTUAL_SM(EF_CUDA_SM90)"
	.elftype	@"ET_EXEC"


//--------------------- .nv.info                  --------------------------
	.section	.nv.info,"",@"SHT_CUDA_INFO"
	.align	4


	//----- nvinfo : EIATTR_REGCOUNT
	.align		4
        /*0000*/ 	.byte	0x04, 0x2f
        /*0002*/ 	.short	(.L_3 - .L_2)
	.align		4
.L_2:
        /*0004*/ 	.word	index@(triton_poi_fused__native_batch_norm_legit_no_training_leaky_relu_12)
        /*0008*/ 	.word	0x00000010


	//----- nvinfo : EIATTR_MIN_STACK_SIZE
	.align		4
.L_3:
        /*000c*/ 	.byte	0x04, 0x12
        /*000e*/ 	.short	(.L_5 - .L_4)
	.align		4
.L_4:
        /*0010*/ 	.word	index@(triton_poi_fused__native_batch_norm_legit_no_training_leaky_relu_12)
        /*0014*/ 	.word	0x00000000


	//----- nvinfo : EIATTR_FRAME_SIZE
	.align		4
.L_5:
        /*0018*/ 	.byte	0x04, 0x11
        /*001a*/ 	.short	(.L_7 - .L_6)
	.align		4
.L_6:
        /*001c*/ 	.word	index@(triton_poi_fused__native_batch_norm_legit_no_training_leaky_relu_12)
        /*0020*/ 	.word	0x00000000


	//----- nvinfo : EIATTR_MIN_STACK_SIZE
	.align		4
.L_7:
        /*0024*/ 	.byte	0x04, 0x12
        /*0026*/ 	.short	(.L_9 - .L_8)
	.align		4
.L_8:
        /*0028*/ 	.word	index@(triton_poi_fused__native_batch_norm_legit_no_training_leaky_relu_12)
        /*002c*/ 	.word	0x00000000
.L_9:


//--------------------- .nv.info.triton_poi_fused__native_batch_norm_legit_no_training_leaky_relu_12 --------------------------
	.section	.nv.info.triton_poi_fused__native_batch_norm_legit_no_training_leaky_relu_12,"",@"SHT_CUDA_INFO"
	.sectionflags	@""
	.align	4


	//----- nvinfo : EIATTR_CUDA_API_VERSION
	.align		4
        /*0000*/ 	.byte	0x04, 0x37
        /*0002*/ 	.short	(.L_11 - .L_10)
.L_10:
        /*0004*/ 	.word	0x0000007c


	//----- nvinfo : EIATTR_KPARAM_INFO
	.align		4
.L_11:
        /*0008*/ 	.byte	0x04, 0x17
        /*000a*/ 	.short	(.L_13 - .L_12)
.L_12:
        /*000c*/ 	.word	0x00000000
        /*0010*/ 	.short	0x0006
        /*0012*/ 	.short	0x0030
        /*0014*/ 	.byte	0x00, 0xf0, 0x11, 0x00


	//----- nvinfo : EIATTR_KPARAM_INFO
	.align		4
.L_13:
        /*0018*/ 	.byte	0x04, 0x17
        /*001a*/ 	.short	(.L_15 - .L_14)
.L_14:
        /*001c*/ 	.word	0x00000000
        /*0020*/ 	.short	0x0005
        /*0022*/ 	.short	0x0028
        /*0024*/ 	.byte	0x00, 0xf4, 0x21, 0x00


	//----- nvinfo : EIATTR_KPARAM_INFO
	.align		4
.L_15:
        /*0028*/ 	.byte	0x04, 0x17
        /*002a*/ 	.short	(.L_17 - .L_16)
.L_16:
        /*002c*/ 	.word	0x00000000
        /*0030*/ 	.short	0x0004
        /*0032*/ 	.short	0x0020
        /*0034*/ 	.byte	0x00, 0xf4, 0x21, 0x00


	//----- nvinfo : EIATTR_KPARAM_INFO
	.align		4
.L_17:
        /*0038*/ 	.byte	0x04, 0x17
        /*003a*/ 	.short	(.L_19 - .L_18)
.L_18:
        /*003c*/ 	.word	0x00000000
        /*0040*/ 	.short	0x0003
        /*0042*/ 	.short	0x0018
        /*0044*/ 	.byte	0x00, 0xf4, 0x21, 0x00


	//----- nvinfo : EIATTR_KPARAM_INFO
	.align		4
.L_19:
        /*0048*/ 	.byte	0x04, 0x17
        /*004a*/ 	.short	(.L_21 - .L_20)
.L_20:
        /*004c*/ 	.word	0x00000000
        /*0050*/ 	.short	0x0002
        /*0052*/ 	.short	0x0010
        /*0054*/ 	.byte	0x00, 0xf4, 0x21, 0x00


	//----- nvinfo : EIATTR_KPARAM_INFO
	.align		4
.L_21:
        /*0058*/ 	.byte	0x04, 0x17
        /*005a*/ 	.short	(.L_23 - .L_22)
.L_22:
        /*005c*/ 	.word	0x00000000
        /*0060*/ 	.short	0x0001
        /*0062*/ 	.short	0x0008
        /*0064*/ 	.byte	0x00, 0xf4, 0x21, 0x00


	//----- nvinfo : EIATTR_KPARAM_INFO
	.align		4
.L_23:
        /*0068*/ 	.byte	0x04, 0x17
        /*006a*/ 	.short	(.L_25 - .L_24)
.L_24:
        /*006c*/ 	.word	0x00000000
        /*0070*/ 	.short	0x0000
        /*0072*/ 	.short	0x0000
        /*0074*/ 	.byte	0x00, 0xf4, 0x21, 0x00


	//----- nvinfo : EIATTR_SPARSE_MMA_MASK
	.align		4
.L_25:
        /*0078*/ 	.byte	0x03, 0x50
        /*007a*/ 	.short	0x0000


	//----- nvinfo : EIATTR_MAXREG_COUNT
	.align		4
        /*007c*/ 	.byte	0x03, 0x1b
        /*007e*/ 	.short	0x00ff


	//----- nvinfo : EIATTR_EXIT_INSTR_OFFSETS
	.align		4
        /*0080*/ 	.byte	0x04, 0x1c
        /*0082*/ 	.short	(.L_27 - .L_26)


	//   ....[0]....
.L_26:
        /*0084*/ 	.word	0x000003c0


	//----- nvinfo : EIATTR_REQNTID
	.align		4
.L_27:
        /*0088*/ 	.byte	0x04, 0x10
        /*008a*/ 	.short	(.L_29 - .L_28)
.L_28:
        /*008c*/ 	.word	0x00000100
        /*0090*/ 	.word	0x00000001
        /*0094*/ 	.word	0x00000001


	//----- nvinfo : EIATTR_CBANK_PARAM_SIZE
	.align		4
.L_29:
        /*0098*/ 	.byte	0x03, 0x19
        /*009a*/ 	.short	0x0034


	//----- nvinfo : EIATTR_PARAM_CBANK
	.align		4
        /*009c*/ 	.byte	0x04, 0x0a
        /*009e*/ 	.short	(.L_31 - .L_30)
	.align		4
.L_30:
        /*00a0*/ 	.word	index@(.nv.constant0.triton_poi_fused__native_batch_norm_legit_no_training_leaky_relu_12)
        /*00a4*/ 	.short	0x0210
        /*00a6*/ 	.short	0x0034


	//----- nvinfo : EIATTR_SW_WAR
	.align		4
.L_31:
        /*00a8*/ 	.byte	0x04, 0x36
        /*00aa*/ 	.short	(.L_33 - .L_32)
.L_32:
        /*00ac*/ 	.word	0x00000008
.L_33:


//--------------------- .nv.callgraph             --------------------------
	.section	.nv.callgraph,"",@"SHT_CUDA_CALLGRAPH"
	.align	4
	.sectionentsize	8
	.align		4
        /*0000*/ 	.word	0x00000000
	.align		4
        /*0004*/ 	.word	0xffffffff
	.align		4
        /*0008*/ 	.word	0x00000000
	.align		4
        /*000c*/ 	.word	0xfffffffe
	.align		4
        /*0010*/ 	.word	0x00000000
	.align		4
        /*0014*/ 	.word	0xfffffffd
	.align		4
        /*0018*/ 	.word	0x00000000
	.align		4
        /*001c*/ 	.word	0xfffffffc


//--------------------- .nv.constant4             --------------------------
	.section	.nv.constant4,"a",@progbits
	.align	8
	.align		8
.nv.constant4:
        /*0000*/ 	.dword	_$_str
	.align		8
        /*0008*/ 	.dword	_$_str_$_2


//--------------------- .text.triton_poi_fused__native_batch_norm_legit_no_training_leaky_relu_12 --------------------------
	.section	.text.triton_poi_fused__native_batch_norm_legit_no_training_leaky_relu_12,"ax",@progbits
	.align	128
        .global         triton_poi_fused__native_batch_norm_legit_no_training_leaky_relu_12
        .type           triton_poi_fused__native_batch_norm_legit_no_training_leaky_relu_12,@function
        .size           triton_poi_fused__native_batch_norm_legit_no_training_leaky_relu_12,(.L_x_1 - triton_poi_fused__native_batch_norm_legit_no_training_leaky_relu_12)
        .other          triton_poi_fused__native_batch_norm_legit_no_training_leaky_relu_12,@"STO_CUDA_ENTRY STV_DEFAULT"
triton_poi_fused__native_batch_norm_legit_no_training_leaky_relu_12:
.text.triton_poi_fused__native_batch_norm_legit_no_training_leaky_relu_12:
[----:B------:R-:W-:Y:S01]  /*0000*/  LDC R1, c[0x0][0x28] ;  /* 0x00000a00ff017b82 */ /* 0x000fe20000000800 */
[----:B------:R-:W1:Y:S07]  /*0010*/  S2R R0, SR_TID.X ;  /* 0x0000000000007919 */ /* 0x000e6e0000002100 */
[----:B------:R-:W2:Y:S01]  /*0020*/  LDC.64 R2, c[0x0][0x228] ;  /* 0x00008a00ff027b82 */ /* 0x000ea20000000a00 */
[----:B------:R-:W-:Y:S01]  /*0030*/  ULDC.64 UR4, c[0x0][0x208] ;  /* 0x0000820000047ab9 */ /* 0x000fe20000000a00 */
[----:B------:R-:W3:Y:S06]  /*0040*/  S2R R5, SR_CTAID.X ;  /* 0x0000000000057919 */ /* 0x000eec0000002500 */
[----:B------:R-:W4:Y:S08]  /*0050*/  LDC.64 R6, c[0x0][0x220] ;  /* 0x00008800ff067b82 */ /* 0x000f300000000a00 */
[----:B------:R-:W5:Y:S08]  /*0060*/  LDC.64 R8, c[0x0][0x230] ;  /* 0x00008c00ff087b82 */ /* 0x000f700000000a00 */
[----:B------:R-:W5:Y:S01]  /*0070*/  LDC.64 R10, c[0x0][0x238] ;  /* 0x00008e00ff0a7b82 */ /* 0x000f620000000a00 */
[----:B-1----:R-:W-:-:S04]  /*0080*/  SHF.L.U32 R0, R0, 0x1, RZ ;  /* 0x0000000100007819 */ /* 0x002fc800000006ff */
[----:B------:R-:W-:-:S04]  /*0090*/  LOP3.LUT R0, R0, 0x1fe, RZ, 0xc0, !PT ;  /* 0x000001fe00007812 */ /* 0x000fc800078ec0ff */
[----:B---3--:R-:W-:-:S05]  /*00a0*/  LEA R0, R5, R0, 0x9 ;  /* 0x0000000005007211 */ /* 0x008fca00078e48ff */
[----:B------:R-:W-:-:S05]  /*00b0*/  IMAD.HI R4, R0, 0x66666667, RZ ;  /* 0x6666666700047827 */ /* 0x000fca00078e02ff */
[----:B------:R-:W-:-:S04]  /*00c0*/  SHF.R.U32.HI R5, RZ, 0x1f, R4 ;  /* 0x0000001fff057819 */ /* 0x000fc80000011604 */
[----:B------:R-:W-:-:S05]  /*00d0*/  LEA.HI.SX32 R5, R4, R5, 0x1a ;  /* 0x0000000504057211 */ /* 0x000fca00078fd2ff */
[----:B------:R-:W-:Y:S02]  /*00e0*/  IMAD R13, R5, -0xa0, R0 ;  /* 0xffffff60050d7824 */ /* 0x000fe400078e0200 */
[----:B------:R-:W1:Y:S02]  /*00f0*/  LDC.64 R4, c[0x0][0x218] ;  /* 0x00008600ff047b82 */ /* 0x000e640000000a00 */
[----:B--2---:R-:W-:-:S06]  /*0100*/  IMAD.WIDE R2, R13, 0x4, R2 ;  /* 0x000000040d027825 */ /* 0x004fcc00078e0202 */
[----:B------:R-:W2:Y:S01]  /*0110*/  LDG.E.EL.64 R2, desc[UR4][R2.64] ;  /* 0x0000000402027981 */ /* 0x000ea2000c2e1b00 */
[----:B----4-:R-:W-:-:S06]  /*0120*/  IMAD.WIDE R6, R13, 0x4, R6 ;  /* 0x000000040d067825 */ /* 0x010fcc00078e0206 */
[----:B------:R-:W3:Y:S01]  /*0130*/  LDG.E.EL.64 R6, desc[UR4][R6.64] ;  /* 0x0000000406067981 */ /* 0x000ee2000c2e1b00 */
[----:B-1----:R-:W-:-:S06]  /*0140*/  IMAD.WIDE R4, R0, 0x4, R4 ;  /* 0x0000000400047825 */ /* 0x002fcc00078e0204 */
[----:B------:R-:W3:Y:S01]  /*0150*/  LDG.E.64 R4, desc[UR4][R4.64] ;  /* 0x0000000404047981 */ /* 0x000ee2000c1e1b00 */
[----:B-----5:R-:W-:-:S04]  /*0160*/  IMAD.WIDE R8, R13, 0x4, R8 ;  /* 0x000000040d087825 */ /* 0x020fc800078e0208 */
[----:B0-----:R-:W-:Y:S02]  /*0170*/  IMAD.WIDE R10, R13, 0x4, R10 ;  /* 0x000000040d0a7825 */ /* 0x001fe400078e020a */
[----:B------:R-:W4:Y:S04]  /*0180*/  LDG.E.EL.64 R8, desc[UR4][R8.64] ;  /* 0x0000000408087981 */ /* 0x000f28000c2e1b00 */
[----:B------:R-:W4:Y:S01]  /*0190*/  LDG.E.EL.64 R10, desc[UR4][R10.64] ;  /* 0x000000040a0a7981 */ /* 0x000f22000c2e1b00 */
[----:B--2---:R-:W-:Y:S01]  /*01a0*/  FADD R2, R2, 9.9999997473787516356e-06 ;  /* 0x3727c5ac02027421 */ /* 0x004fe20000000000 */
[----:B------:R-:W-:-:S03]  /*01b0*/  FADD R3, R3, 9.9999997473787516356e-06 ;  /* 0x3727c5ac03037421 */ /* 0x000fc60000000000 */
[----:B------:R-:W0:Y:S08]  /*01c0*/  MUFU.SQRT R12, R2 ;  /* 0x00000002000c7308 */ /* 0x000e300000002000 */
[----:B------:R-:W1:Y:S01]  /*01d0*/  MUFU.SQRT R13, R3 ;  /* 0x00000003000d7308 */ /* 0x000e620000002000 */
[C---:B0-----:R-:W-:Y:S02]  /*01e0*/  FSETP.GT.AND P0, PT, R12.reuse, 8.50705917302346158658e+37, PT ;  /* 0x7e8000000c00780b */ /* 0x041fe40003f04000 */
[----:B------:R-:W-:-:S02]  /*01f0*/  FSETP.GEU.AND P2, PT, R12, 1.175494350822287508e-38, PT ;  /* 0x008000000c00780b */ /* 0x000fc40003f4e000 */
[C---:B-1----:R-:W-:Y:S02]  /*0200*/  FSETP.GT.AND P1, PT, R13.reuse, 8.50705917302346158658e+37, PT ;  /* 0x7e8000000d00780b */ /* 0x042fe40003f24000 */
[----:B------:R-:W-:-:S07]  /*0210*/  FSETP.GEU.AND P3, PT, R13, 1.175494350822287508e-38, PT ;  /* 0x008000000d00780b */ /* 0x000fce0003f6e000 */
[----:B------:R-:W-:Y:S01]  /*0220*/  @P0 FMUL R12, R12, 0.25 ;  /* 0x3e8000000c0c0820 */ /* 0x000fe20000400000 */
[----:B------:R-:W-:-:S03]  /*0230*/  HFMA2.MMA R2, -RZ, RZ, 1.625, 0 ;  /* 0x3e800000ff027435 */ /* 0x000fc600000001ff */
[----:B------:R-:W-:Y:S01]  /*0240*/  @!P2 FMUL R12, R12, 16777216 ;  /* 0x4b8000000c0ca820 */ /* 0x000fe20000400000 */
[----:B------:R-:W-:-:S04]  /*0250*/  @P1 FMUL R13, R13, 0.25 ;  /* 0x3e8000000d0d1820 */ /* 0x000fc80000400000 */
[----:B------:R-:W-:Y:S01]  /*0260*/  @!P3 FMUL R13, R13, 16777216 ;  /* 0x4b8000000d0db820 */ /* 0x000fe20000400000 */
[----:B------:R-:W0:Y:S01]  /*0270*/  MUFU.RCP R12, R12 ;  /* 0x0000000c000c7308 */ /* 0x000e220000001000 */
[----:B------:R-:W-:-:S07]  /*0280*/  FSEL R3, R2, 1, P0 ;  /* 0x3f80000002037808 */ /* 0x000fce0000000000 */
[----:B------:R-:W1:Y:S01]  /*0290*/  MUFU.RCP R13, R13 ;  /* 0x0000000d000d7308 */ /* 0x000e620000001000 */
[----:B------:R-:W-:Y:S01]  /*02a0*/  FSEL R2, R2, 1, P1 ;  /* 0x3f80000002027808 */ /* 0x000fe20000800000 */
[----:B------:R-:W-:Y:S01]  /*02b0*/  @!P2 FMUL R3, R3, 16777216 ;  /* 0x4b8000000303a820 */ /* 0x000fe20000400000 */
[----:B---3--:R-:W-:-:S03]  /*02c0*/  FADD R5, R5, -R7 ;  /* 0x8000000705057221 */ /* 0x008fc60000000000 */
[----:B------:R-:W-:Y:S01]  /*02d0*/  @!P3 FMUL R2, R2, 16777216 ;  /* 0x4b8000000202b820 */ /* 0x000fe20000400000 */
[----:B------:R-:W-:Y:S01]  /*02e0*/  FADD R4, R4, -R6 ;  /* 0x8000000604047221 */ /* 0x000fe20000000000 */
[----:B0-----:R-:W-:Y:S02]  /*02f0*/  FMUL R7, R12, R3 ;  /* 0x000000030c077220 */ /* 0x001fe40000400000 */
[----:B-1----:R-:W-:Y:S02]  /*0300*/  FMUL R6, R13, R2 ;  /* 0x000000020d067220 */ /* 0x002fe40000400000 */
[----:B------:R-:W0:Y:S01]  /*0310*/  LDC.64 R2, c[0x0][0x210] ;  /* 0x00008400ff027b82 */ /* 0x000e220000000a00 */
[----:B------:R-:W-:Y:S01]  /*0320*/  FMUL R7, R4, R7 ;  /* 0x0000000704077220 */ /* 0x000fe20000400000 */
[----:B------:R-:W-:-:S03]  /*0330*/  FMUL R6, R5, R6 ;  /* 0x0000000605067220 */ /* 0x000fc60000400000 */
[----:B----4-:R-:W-:Y:S01]  /*0340*/  FFMA R8, R8, R7, R10 ;  /* 0x0000000708087223 */ /* 0x010fe2000000000a */
[----:B------:R-:W-:-:S04]  /*0350*/  FFMA R9, R9, R6, R11 ;  /* 0x0000000609097223 */ /* 0x000fc8000000000b */
[----:B------:R-:W-:Y:S02]  /*0360*/  FSETP.GT.AND P0, PT, R8, RZ, PT ;  /* 0x000000ff0800720b */ /* 0x000fe40003f04000 */
[----:B------:R-:W-:-:S11]  /*0370*/  FSETP.GT.AND P1, PT, R9, RZ, PT ;  /* 0x000000ff0900720b */ /* 0x000fd60003f24000 */
[----:B------:R-:W-:Y:S01]  /*0380*/  @!P0 FMUL R8, R8, 0.10000000149011611938 ;  /* 0x3dcccccd08088820 */ /* 0x000fe20000400000 */
[----:B0-----:R-:W-:-:S04]  /*0390*/  IMAD.WIDE R2, R0, 0x4, R2 ;  /* 0x0000000400027825 */ /* 0x001fc800078e0202 */
[----:B------:R-:W-:-:S05]  /*03a0*/  @!P1 FMUL R9, R9, 0.10000000149011611938 ;  /* 0x3dcccccd09099820 */ /* 0x000fca0000400000 */
[----:B------:R-:W-:Y:S01]  /*03b0*/  STG.E.64 desc[UR4][R2.64], R8 ;  /* 0x0000000802007986 */ /* 0x000fe2000c101b04 */
[----:B------:R-:W-:Y:S05]  /*03c0*/  EXIT ;  /* 0x000000000000794d */ /* 0x000fea0003800000 */
.L_x_0:
[----:B------:R-:W-:-:S00]  /*03d0*/  BRA `(.L_x_0) ;  /* 0xfffffffc00fc7947 */ /* 0x000fc0000383ffff */
[----:B------:R-:W-:-:S00]  /*03e0*/  NOP ;  /* 0x0000000000007918 */ /* 0x000fc00000000000 */
        /* <DEDUP_REMOVED lines=9> */
.L_x_1:


//--------------------- .nv.global.init           --------------------------
	.section	.nv.global.init,"aw",@progbits
.nv.global.init:
	.type		_$_str,@object
	.size		_$_str,(_$_str_$_2 - _$_str)
_$_str:
        /*0000*/ 	.byte	0x5f, 0x5f, 0x43, 0x55, 0x44, 0x41, 0x5f, 0x46, 0x54, 0x5a, 0x00
	.type		_$_str_$_2,@object
	.size		_$_str_$_2,(.L_1 - _$_str_$_2)
_$_str_$_2:
        /*000b*/ 	.byte	0x5f, 0x5f, 0x43, 0x55, 0x44, 0x41, 0x5f, 0x50, 0x52, 0x45, 0x43, 0x5f, 0x53, 0x51, 0x52, 0x54
        /*001b*/ 	.byte	0x00
.L_1:


//--------------------- .nv.constant0.triton_poi_fused__native_batch_norm_legit_no_training_leaky_relu_12 --------------------------
	.section	.nv.constant0.triton_poi_fused__native_batch_norm_legit_no_training_leaky_relu_12,"a",@progbits
	.sectionflags	@""
	.align	4
.nv.constant0.triton_poi_fused__native_batch_norm_legit_no_training_leaky_relu_12:
	.zero		580
